//
// Generated by NVIDIA NVVM Compiler
//
// Compiler Build ID: CL-36424714
// Cuda compilation tools, release 13.0, V13.0.88
// Based on NVVM 20.0.0
//

.version 9.0
.target sm_100
.address_size 64

	// .globl	_Z14prewitt_kernelPKhPhii

.visible .entry _Z14prewitt_kernelPKhPhii(
	.param .u64 .ptr .align 1 _Z14prewitt_kernelPKhPhii_param_0,
	.param .u64 .ptr .align 1 _Z14prewitt_kernelPKhPhii_param_1,
	.param .u32 _Z14prewitt_kernelPKhPhii_param_2,
	.param .u32 _Z14prewitt_kernelPKhPhii_param_3
)
{
	.reg .pred 	%p<8>;
	.reg .b32 	%r<43>;
	.reg .b32 	%f<3>;
	.reg .b64 	%rd<12>;

	ld.param.u64 	%rd1, [_Z14prewitt_kernelPKhPhii_param_0];
	ld.param.u64 	%rd2, [_Z14prewitt_kernelPKhPhii_param_1];
	ld.param.u32 	%r4, [_Z14prewitt_kernelPKhPhii_param_2];
	ld.param.u32 	%r5, [_Z14prewitt_kernelPKhPhii_param_3];
	mov.u32 	%r7, %ctaid.x;
	mov.u32 	%r8, %ntid.x;
	mov.u32 	%r9, %tid.x;
	mad.lo.s32 	%r10, %r7, %r8, %r9;
	mov.u32 	%r11, %ctaid.y;
	mov.u32 	%r12, %ntid.y;
	mov.u32 	%r13, %tid.y;
	mad.lo.s32 	%r14, %r11, %r12, %r13;
	setp.lt.s32 	%p1, %r10, 1;
	add.s32 	%r15, %r4, -1;
	setp.ge.s32 	%p2, %r10, %r15;
	or.pred  	%p3, %p1, %p2;
	setp.eq.s32 	%p4, %r14, 0;
	or.pred  	%p5, %p4, %p3;
	add.s32 	%r16, %r5, -1;
	setp.ge.s32 	%p6, %r14, %r16;
	or.pred  	%p7, %p5, %p6;
	@%p7 bra 	$L__BB0_2;
	cvta.to.global.u64 	%rd3, %rd2;
	cvta.to.global.u64 	%rd4, %rd1;
	add.s32 	%r17, %r14, -1;
	mad.lo.s32 	%r18, %r17, %r4, %r10;
	add.s32 	%r19, %r18, -1;
	cvt.s64.s32 	%rd5, %r19;
	add.s64 	%rd6, %rd4, %rd5;
	ld.global.u8 	%r20, [%rd6];
	ld.global.u8 	%r21, [%rd6+1];
	add.s32 	%r22, %r21, %r20;
	ld.global.u8 	%r23, [%rd6+2];
	add.s32 	%r24, %r22, %r23;
	add.s32 	%r25, %r18, %r4;
	cvt.s64.s32 	%rd7, %r4;
	add.s64 	%rd8, %rd6, %rd7;
	ld.global.u8 	%r26, [%rd8];
	add.s32 	%r27, %r20, %r26;
	ld.global.u8 	%r28, [%rd8+2];
	add.s64 	%rd9, %rd8, %rd7;
	ld.global.u8 	%r29, [%rd9];
	add.s32 	%r30, %r23, %r28;
	add.s32 	%r31, %r27, %r29;
	sub.s32 	%r32, %r30, %r31;
	sub.s32 	%r33, %r29, %r24;
	ld.global.u8 	%r34, [%rd9+1];
	add.s32 	%r35, %r33, %r34;
	ld.global.u8 	%r36, [%rd9+2];
	add.s32 	%r37, %r32, %r36;
	add.s32 	%r38, %r35, %r36;
	mul.lo.s32 	%r39, %r37, %r37;
	mad.lo.s32 	%r40, %r38, %r38, %r39;
	cvt.rn.f32.u32 	%f1, %r40;
	sqrt.rn.f32 	%f2, %f1;
	cvt.rzi.s32.f32 	%r41, %f2;
	min.s32 	%r42, %r41, 255;
	cvt.s64.s32 	%rd10, %r25;
	add.s64 	%rd11, %rd3, %rd10;
	st.global.u8 	[%rd11], %r42;
$L__BB0_2:
	ret;

}


// ===== COMPILED SASS (sm_100) =====

	.target	sm_100

	.elftype	@"ET_EXEC"


//--------------------- .note.nv.tkinfo           --------------------------
	.section	.note.nv.tkinfo,"",@"SHT_NOTE"
	.sectionflags	@"SHF_NOTE_NV_TKINFO"
	.tkinfo
        /*0018*/ 	.word	0x00000002
        /*0030*/ 	.string	""
        /*0030*/ 	.string	"ptxas"
        /*0030*/ 	.string	"Cuda compilation tools, release 13.0, V13.0.88"
        /*0030*/ 	.string	"Build cuda_13.0.r13.0/compiler.36424714_0"
        /*0030*/ 	.string	"-arch sm_100 -m 64 "



//--------------------- .note.nv.cuinfo           --------------------------
	.section	.note.nv.cuinfo,"",@"SHT_NOTE"
	.sectionflags	@"SHF_NOTE_NV_CUINFO"
        /*0018*/ 	.short	0x0002
        /*001a*/ 	.short	0x0064
        /*001c*/ 	.short	0x0082
	.zero		2


//--------------------- .nv.info                  --------------------------
	.section	.nv.info,"",@"SHT_CUDA_INFO"
	.align	4


	//----- nvinfo : EIATTR_REGCOUNT
	.align		4
        /*0000*/ 	.byte	0x04, 0x2f
        /*0002*/ 	.short	(.L_1 - .L_0)
	.align		4
.L_0:
        /*0004*/ 	.word	index@(_Z14prewitt_kernelPKhPhii)
        /*0008*/ 	.word	0x00000013


	//----- nvinfo : EIATTR_FRAME_SIZE
	.align		4
.L_1:
        /*000c*/ 	.byte	0x04, 0x11
        /*000e*/ 	.short	(.L_3 - .L_2)
	.align		4
.L_2:
        /*0010*/ 	.word	index@($__internal_0_$__cuda_sm20_sqrt_rn_f32_slowpath)
        /*0014*/ 	.word	0x00000000


	//----- nvinfo : EIATTR_FRAME_SIZE
	.align		4
.L_3:
        /*0018*/ 	.byte	0x04, 0x11
        /*001a*/ 	.short	(.L_5 - .L_4)
	.align		4
.L_4:
        /*001c*/ 	.word	index@(_Z14prewitt_kernelPKhPhii)
        /*0020*/ 	.word	0x00000000


	//----- nvinfo : EIATTR_MIN_STACK_SIZE
	.align		4
.L_5:
        /*0024*/ 	.byte	0x04, 0x12
        /*0026*/ 	.short	(.L_7 - .L_6)
	.align		4
.L_6:
        /*0028*/ 	.word	index@(_Z14prewitt_kernelPKhPhii)
        /*002c*/ 	.word	0x00000000
.L_7:


//--------------------- .nv.compat                --------------------------
	.section	.nv.compat,"",@"SHT_CUDA_COMPAT_INFO"
	.align	4
        /*0000*/ 	.byte	0x02, 0x09, 0x00, 0x00, 0x02, 0x02, 0x01, 0x00, 0x02, 0x05, 0x05, 0x00, 0x03, 0x07, 0x01, 0x01
        /*0010*/ 	.byte	0x02, 0x03, 0x00, 0x00, 0x02, 0x06, 0x01, 0x00, 0x04, 0x0b, 0x08, 0x00, 0x01, 0x00, 0x00, 0x00
        /*0020*/ 	.byte	0x00, 0x00, 0x00, 0x00


//--------------------- .nv.info._Z14prewitt_kernelPKhPhii --------------------------
	.section	.nv.info._Z14prewitt_kernelPKhPhii,"",@"SHT_CUDA_INFO"
	.sectionflags	@""
	.align	4


	//----- nvinfo : EIATTR_CUDA_API_VERSION
	.align		4
        /*0000*/ 	.byte	0x04, 0x37
        /*0002*/ 	.short	(.L_9 - .L_8)
.L_8:
        /*0004*/ 	.word	0x00000082


	//----- nvinfo : EIATTR_KPARAM_INFO
	.align		4
.L_9:
        /*0008*/ 	.byte	0x04, 0x17
        /*000a*/ 	.short	(.L_11 - .L_10)
.L_10:
        /*000c*/ 	.word	0x00000000
        /*0010*/ 	.short	0x0003
        /*0012*/ 	.short	0x0014
        /*0014*/ 	.byte	0x00, 0xf0, 0x11, 0x00


	//----- nvinfo : EIATTR_KPARAM_INFO
	.align		4
.L_11:
        /*0018*/ 	.byte	0x04, 0x17
        /*001a*/ 	.short	(.L_13 - .L_12)
.L_12:
        /*001c*/ 	.word	0x00000000
        /*0020*/ 	.short	0x0002
        /*0022*/ 	.short	0x0010
        /*0024*/ 	.byte	0x00, 0xf0, 0x11, 0x00


	//----- nvinfo : EIATTR_KPARAM_INFO
	.align		4
.L_13:
        /*0028*/ 	.byte	0x04, 0x17
        /*002a*/ 	.short	(.L_15 - .L_14)
.L_14:
        /*002c*/ 	.word	0x00000000
        /*0030*/ 	.short	0x0001
        /*0032*/ 	.short	0x0008
        /*0034*/ 	.byte	0x00, 0xf5, 0x21, 0x00


	//----- nvinfo : EIATTR_KPARAM_INFO
	.align		4
.L_15:
        /*0038*/ 	.byte	0x04, 0x17
        /*003a*/ 	.short	(.L_17 - .L_16)
.L_16:
        /*003c*/ 	.word	0x00000000
        /*0040*/ 	.short	0x0000
        /*0042*/ 	.short	0x0000
        /*0044*/ 	.byte	0x00, 0xf5, 0x21, 0x00


	//----- nvinfo : EIATTR_SPARSE_MMA_MASK
	.align		4
.L_17:
        /*0048*/ 	.byte	0x03, 0x50
        /*004a*/ 	.short	0x0000


	//----- nvinfo : EIATTR_MAXREG_COUNT
	.align		4
        /*004c*/ 	.byte	0x03, 0x1b
        /*004e*/ 	.short	0x00ff


	//----- nvinfo : EIATTR_MERCURY_ISA_VERSION
	.align		4
        /*0050*/ 	.byte	0x03, 0x5f
        /*0052*/ 	.short	0x0101


	//----- nvinfo : EIATTR_VRC_CTA_INIT_COUNT
	.align		4
        /*0054*/ 	.byte	0x02, 0x4a
	.zero		1
	.zero		1


	//----- nvinfo : EIATTR_EXIT_INSTR_OFFSETS
	.align		4
        /*0058*/ 	.byte	0x04, 0x1c
        /*005a*/ 	.short	(.L_19 - .L_18)


	//   ....[0]....
.L_18:
        /*005c*/ 	.word	0x00000100


	//   ....[1]....
        /*0060*/ 	.word	0x00000430


	//----- nvinfo : EIATTR_CRS_STACK_SIZE
	.align		4
.L_19:
        /*0064*/ 	.byte	0x04, 0x1e
        /*0066*/ 	.short	(.L_21 - .L_20)
.L_20:
        /*0068*/ 	.word	0x00000000


	//----- nvinfo : EIATTR_CBANK_PARAM_SIZE
	.align		4
.L_21:
        /*006c*/ 	.byte	0x03, 0x19
        /*006e*/ 	.short	0x0018


	//----- nvinfo : EIATTR_PARAM_CBANK
	.align		4
        /*0070*/ 	.byte	0x04, 0x0a
        /*0072*/ 	.short	(.L_23 - .L_22)
	.align		4
.L_22:
        /*0074*/ 	.word	index@(.nv.constant0._Z14prewitt_kernelPKhPhii)
        /*0078*/ 	.short	0x0380
        /*007a*/ 	.short	0x0018


	//----- nvinfo : EIATTR_SW_WAR
	.align		4
.L_23:
        /*007c*/ 	.byte	0x04, 0x36
        /*007e*/ 	.short	(.L_25 - .L_24)
.L_24:
        /*0080*/ 	.word	0x00000008
.L_25:


//--------------------- .nv.callgraph             --------------------------
	.section	.nv.callgraph,"",@"SHT_CUDA_CALLGRAPH"
	.align	4
	.sectionentsize	8
	.align		4
        /*0000*/ 	.word	0x00000000
	.align		4
        /*0004*/ 	.word	0xffffffff
	.align		4
        /*0008*/ 	.word	0x00000000
	.align		4
        /*000c*/ 	.word	0xfffffffe
	.align		4
        /*0010*/ 	.word	0x00000000
	.align		4
        /*0014*/ 	.word	0xfffffffd
	.align		4
        /*0018*/ 	.word	0x00000000
	.align		4
        /*001c*/ 	.word	0xfffffffc


//--------------------- .text._Z14prewitt_kernelPKhPhii --------------------------
	.section	.text._Z14prewitt_kernelPKhPhii,"ax",@progbits
	.align	128
        .global         _Z14prewitt_kernelPKhPhii
        .type           _Z14prewitt_kernelPKhPhii,@function
        .size           _Z14prewitt_kernelPKhPhii,(.L_x_5 - _Z14prewitt_kernelPKhPhii)
        .other          _Z14prewitt_kernelPKhPhii,@"STO_CUDA_ENTRY STV_DEFAULT"
_Z14prewitt_kernelPKhPhii:
.text._Z14prewitt_kernelPKhPhii:
[----:B------:R-:W-:Y:S01]  /*0000*/  LDC R1, c[0x0][0x37c] ;  /* 0x0000df00ff017b82 */ /* 0x000fe20000000800 */
[----:B------:R-:W0:Y:S07]  /*0010*/  S2R R3, SR_TID.X ;  /* 0x0000000000037919 */ /* 0x000e2e0000002100 */
[----:B------:R-:W0:Y:S01]  /*0020*/  S2UR UR5, SR_CTAID.X ;  /* 0x00000000000579c3 */ /* 0x000e220000002500 */
[----:B------:R-:W1:Y:S01]  /*0030*/  LDCU.64 UR8, c[0x0][0x390] ;  /* 0x00007200ff0877ac */ /* 0x000e620008000a00 */
[----:B------:R-:W2:Y:S06]  /*0040*/  S2R R5, SR_TID.Y ;  /* 0x0000000000057919 */ /* 0x000eac0000002200 */
[----:B------:R-:W0:Y:S08]  /*0050*/  LDC R0, c[0x0][0x360] ;  /* 0x0000d800ff007b82 */ /* 0x000e300000000800 */
[----:B------:R-:W2:Y:S01]  /*0060*/  S2UR UR6, SR_CTAID.Y ;  /* 0x00000000000679c3 */ /* 0x000ea20000002600 */
[----:B-1----:R-:W-:-:S07]  /*0070*/  UIADD3 UR4, UPT, UPT, UR8, -0x1, URZ ;  /* 0xffffffff08047890 */ /* 0x002fce000fffe0ff */
[----:B------:R-:W2:Y:S01]  /*0080*/  LDC R2, c[0x0][0x364] ;  /* 0x0000d900ff027b82 */ /* 0x000ea20000000800 */
[----:B0-----:R-:W-:-:S05]  /*0090*/  IMAD R0, R0, UR5, R3 ;  /* 0x0000000500007c24 */ /* 0x001fca000f8e0203 */
[----:B------:R-:W-:Y:S01]  /*00a0*/  ISETP.GE.AND P0, PT, R0, UR4, PT ;  /* 0x0000000400007c0c */ /* 0x000fe2000bf06270 */
[----:B------:R-:W-:-:S03]  /*00b0*/  UIADD3 UR4, UPT, UPT, UR9, -0x1, URZ ;  /* 0xffffffff09047890 */ /* 0x000fc6000fffe0ff */
[----:B------:R-:W-:Y:S01]  /*00c0*/  ISETP.LT.OR P0, PT, R0, 0x1, P0 ;  /* 0x000000010000780c */ /* 0x000fe20000701670 */
[----:B--2---:R-:W-:-:S05]  /*00d0*/  IMAD R2, R2, UR6, R5 ;  /* 0x0000000602027c24 */ /* 0x004fca000f8e0205 */
[----:B------:R-:W-:-:S04]  /*00e0*/  ISETP.EQ.OR P0, PT, R2, RZ, P0 ;  /* 0x000000ff0200720c */ /* 0x000fc80000702670 */
[----:B------:R-:W-:-:S13]  /*00f0*/  ISETP.GE.OR P0, PT, R2, UR4, P0 ;  /* 0x0000000402007c0c */ /* 0x000fda0008706670 */
[----:B------:R-:W-:Y:S05]  /*0100*/  @P0 EXIT ;  /* 0x000000000000094d */ /* 0x000fea0003800000 */
[----:B------:R-:W0:Y:S01]  /*0110*/  LDCU.64 UR6, c[0x0][0x380] ;  /* 0x00007000ff0677ac */ /* 0x000e220008000a00 */
[----:B------:R-:W-:Y:S01]  /*0120*/  VIADD R3, R2, 0xffffffff ;  /* 0xffffffff02037836 */ /* 0x000fe20000000000 */
[----:B------:R-:W1:Y:S03]  /*0130*/  LDCU.64 UR4, c[0x0][0x358] ;  /* 0x00006b00ff0477ac */ /* 0x000e660008000a00 */
[----:B------:R-:W-:-:S04]  /*0140*/  IMAD R0, R3, UR8, R0 ;  /* 0x0000000803007c24 */ /* 0x000fc8000f8e0200 */
[----:B------:R-:W-:-:S05]  /*0150*/  VIADD R3, R0, 0xffffffff ;  /* 0xffffffff00037836 */ /* 0x000fca0000000000 */
[----:B0-----:R-:W-:Y:S01]  /*0160*/  IADD3 R2, P0, PT, R3, UR6, RZ ;  /* 0x0000000603027c10 */ /* 0x001fe2000ff1e0ff */
[----:B------:R-:W-:-:S03]  /*0170*/  USHF.R.S32.HI UR6, URZ, 0x1f, UR8 ;  /* 0x0000001fff067899 */ /* 0x000fc60008011408 */
[----:B------:R-:W-:Y:S02]  /*0180*/  LEA.HI.X.SX32 R3, R3, UR7, 0x1, P0 ;  /* 0x0000000703037c11 */ /* 0x000fe400080f0eff */
[----:B------:R-:W-:-:S03]  /*0190*/  IADD3 R6, P0, PT, R2, UR8, RZ ;  /* 0x0000000802067c10 */ /* 0x000fc6000ff1e0ff */
[----:B-1----:R-:W2:Y:S01]  /*01a0*/  LDG.E.U8 R8, desc[UR4][R2.64] ;  /* 0x0000000402087981 */ /* 0x002ea2000c1e1100 */
[----:B------:R-:W-:Y:S02]  /*01b0*/  IADD3.X R7, PT, PT, R3, UR6, RZ, P0, !PT ;  /* 0x0000000603077c10 */ /* 0x000fe400087fe4ff */
[----:B------:R-:W-:Y:S01]  /*01c0*/  IADD3 R4, P0, PT, R6, UR8, RZ ;  /* 0x0000000806047c10 */ /* 0x000fe2000ff1e0ff */
[----:B------:R-:W3:Y:S03]  /*01d0*/  LDG.E.U8 R9, desc[UR4][R2.64+0x1] ;  /* 0x0000010402097981 */ /* 0x000ee6000c1e1100 */
[----:B------:R-:W-:Y:S01]  /*01e0*/  IADD3.X R5, PT, PT, R7, UR6, RZ, P0, !PT ;  /* 0x0000000607057c10 */ /* 0x000fe200087fe4ff */
[----:B------:R-:W2:Y:S04]  /*01f0*/  LDG.E.U8 R11, desc[UR4][R6.64] ;  /* 0x00000004060b7981 */ /* 0x000ea8000c1e1100 */
[----:B------:R-:W2:Y:S04]  /*0200*/  LDG.E.U8 R12, desc[UR4][R4.64] ;  /* 0x00000004040c7981 */ /* 0x000ea8000c1e1100 */
[----:B------:R-:W3:Y:S04]  /*0210*/  LDG.E.U8 R10, desc[UR4][R2.64+0x2] ;  /* 0x00000204020a7981 */ /* 0x000ee8000c1e1100 */
[----:B------:R-:W4:Y:S04]  /*0220*/  LDG.E.U8 R13, desc[UR4][R6.64+0x2] ;  /* 0x00000204060d7981 */ /* 0x000f28000c1e1100 */
[----:B------:R-:W5:Y:S04]  /*0230*/  LDG.E.U8 R14, desc[UR4][R4.64+0x1] ;  /* 0x00000104040e7981 */ /* 0x000f68000c1e1100 */
[----:B------:R0:W5:Y:S01]  /*0240*/  LDG.E.U8 R16, desc[UR4][R4.64+0x2] ;  /* 0x0000020404107981 */ /* 0x000162000c1e1100 */
[----:B------:R-:W-:Y:S01]  /*0250*/  BSSY.RECONVERGENT B0, `(.L_x_0) ;  /* 0x0000017000007945 */ /* 0x000fe20003800200 */
[----:B0-----:R-:W-:Y:S01]  /*0260*/  VIADD R4, R0, UR8 ;  /* 0x0000000800047c36 */ /* 0x001fe20008000000 */
[----:B--2---:R-:W-:-:S02]  /*0270*/  IADD3 R11, PT, PT, R12, R8, R11 ;  /* 0x000000080c0b7210 */ /* 0x004fc40007ffe00b */
[----:B---3--:R-:W-:Y:S02]  /*0280*/  IADD3 R9, PT, PT, R10, R9, R8 ;  /* 0x000000090a097210 */ /* 0x008fe40007ffe008 */
[----:B----4-:R-:W-:Y:S02]  /*0290*/  IADD3 R11, PT, PT, -R11, R10, R13 ;  /* 0x0000000a0b0b7210 */ /* 0x010fe40007ffe10d */
[----:B-----5:R-:W-:-:S03]  /*02a0*/  IADD3 R9, PT, PT, R14, R12, -R9 ;  /* 0x0000000c0e097210 */ /* 0x020fc60007ffe809 */
[----:B------:R-:W-:Y:S01]  /*02b0*/  IMAD.IADD R11, R11, 0x1, R16 ;  /* 0x000000010b0b7824 */ /* 0x000fe200078e0210 */
[----:B------:R-:W-:-:S03]  /*02c0*/  IADD3 R9, PT, PT, R9, R16, RZ ;  /* 0x0000001009097210 */ /* 0x000fc60007ffe0ff */
[----:B------:R-:W-:-:S04]  /*02d0*/  IMAD R8, R11, R11, RZ ;  /* 0x0000000b0b087224 */ /* 0x000fc800078e02ff */
[----:B------:R-:W-:-:S05]  /*02e0*/  IMAD R8, R9, R9, R8 ;  /* 0x0000000909087224 */ /* 0x000fca00078e0208 */
[----:B------:R-:W-:-:S05]  /*02f0*/  I2FP.F32.U32 R8, R8 ;  /* 0x0000000800087245 */ /* 0x000fca0000201000 */
[----:B------:R-:W-:Y:S01]  /*0300*/  VIADD R2, R8, 0xf3000000 ;  /* 0xf300000008027836 */ /* 0x000fe20000000000 */
[----:B------:R0:W1:Y:S04]  /*0310*/  MUFU.RSQ R3, R8 ;  /* 0x0000000800037308 */ /* 0x0000680000001400 */
[----:B------:R-:W-:-:S13]  /*0320*/  ISETP.GT.U32.AND P0, PT, R2, 0x727fffff, PT ;  /* 0x727fffff0200780c */ /* 0x000fda0003f04070 */
[----:B01----:R-:W-:Y:S05]  /*0330*/  @!P0 BRA `(.L_x_1) ;  /* 0x0000000000108947 */ /* 0x003fea0003800000 */
[----:B------:R-:W-:-:S07]  /*0340*/  MOV R7, 0x360 ;  /* 0x0000036000077802 */ /* 0x000fce0000000f00 */
[----:B------:R-:W-:Y:S05]  /*0350*/  CALL.REL.NOINC `($__internal_0_$__cuda_sm20_sqrt_rn_f32_slowpath) ;  /* 0x0000000000387944 */ /* 0x000fea0003c00000 */
[----:B------:R-:W-:Y:S01]  /*0360*/  MOV R0, R8 ;  /* 0x0000000800007202 */ /* 0x000fe20000000f00 */
[----:B------:R-:W-:Y:S06]  /*0370*/  BRA `(.L_x_2) ;  /* 0x0000000000107947 */ /* 0x000fec0003800000 */
.L_x_1:
[----:B------:R-:W-:Y:S01]  /*0380*/  FMUL.FTZ R5, R8, R3 ;  /* 0x0000000308057220 */ /* 0x000fe20000410000 */
[----:B------:R-:W-:-:S03]  /*0390*/  FMUL.FTZ R3, R3, 0.5 ;  /* 0x3f00000003037820 */ /* 0x000fc60000410000 */
[----:B------:R-:W-:-:S04]  /*03a0*/  FFMA R0, -R5, R5, R8 ;  /* 0x0000000505007223 */ /* 0x000fc80000000108 */
[----:B------:R-:W-:-:S07]  /*03b0*/  FFMA R0, R0, R3, R5 ;  /* 0x0000000300007223 */ /* 0x000fce0000000005 */
.L_x_2:
[----:B------:R-:W-:Y:S05]  /*03c0*/  BSYNC.RECONVERGENT B0 ;  /* 0x0000000000007941 */ /* 0x000fea0003800200 */
.L_x_0:
[----:B------:R-:W0:Y:S01]  /*03d0*/  LDCU.64 UR6, c[0x0][0x388] ;  /* 0x00007100ff0677ac */ /* 0x000e220008000a00 */
[----:B------:R-:W1:Y:S02]  /*03e0*/  F2I.TRUNC.NTZ R0, R0 ;  /* 0x0000000000007305 */ /* 0x000e64000020f100 */
[----:B-1----:R-:W-:Y:S02]  /*03f0*/  VIMNMX R5, PT, PT, R0, 0xff, PT ;  /* 0x000000ff00057848 */ /* 0x002fe40003fe0100 */
[----:B0-----:R-:W-:-:S04]  /*0400*/  IADD3 R2, P0, PT, R4, UR6, RZ ;  /* 0x0000000604027c10 */ /* 0x001fc8000ff1e0ff */
[----:B------:R-:W-:-:S05]  /*0410*/  LEA.HI.X.SX32 R3, R4, UR7, 0x1, P0 ;  /* 0x0000000704037c11 */ /* 0x000fca00080f0eff */
[----:B------:R-:W-:Y:S01]  /*0420*/  STG.E.U8 desc[UR4][R2.64], R5 ;  /* 0x0000000502007986 */ /* 0x000fe2000c101104 */
[----:B------:R-:W-:Y:S05]  /*0430*/  EXIT ;  /* 0x000000000000794d */ /* 0x000fea0003800000 */
        .weak           $__internal_0_$__cuda_sm20_sqrt_rn_f32_slowpath
        .type           $__internal_0_$__cuda_sm20_sqrt_rn_f32_slowpath,@function
        .size           $__internal_0_$__cuda_sm20_sqrt_rn_f32_slowpath,(.L_x_5 - $__internal_0_$__cuda_sm20_sqrt_rn_f32_slowpath)
$__internal_0_$__cuda_sm20_sqrt_rn_f32_slowpath:
[----:B------:R-:W-:-:S13]  /*0440*/  LOP3.LUT P0, RZ, R8, 0x7fffffff, RZ, 0xc0, !PT ;  /* 0x7fffffff08ff7812 */ /* 0x000fda000780c0ff */
[----:B------:R-:W-:Y:S05]  /*0450*/  @!P0 BRA `(.L_x_3) ;  /* 0x0000000000448947 */ /* 0x000fea0003800000 */
[----:B------:R-:W-:Y:S01]  /*0460*/  FSETP.GEU.FTZ.AND P0, PT, R8, RZ, PT ;  /* 0x000000ff0800720b */ /* 0x000fe20003f1e000 */
[----:B------:R-:W-:-:S12]  /*0470*/  IMAD.MOV.U32 R0, RZ, RZ, R8 ;  /* 0x000000ffff007224 */ /* 0x000fd800078e0008 */
[----:B------:R-:W-:Y:S01]  /*0480*/  @!P0 IMAD.MOV.U32 R8, RZ, RZ, 0x7fffffff ;  /* 0x7fffffffff088424 */ /* 0x000fe200078e00ff */
[----:B------:R-:W-:Y:S06]  /*0490*/  @!P0 BRA `(.L_x_3) ;  /* 0x0000000000348947 */ /* 0x000fec0003800000 */
[----:B------:R-:W-:-:S13]  /*04a0*/  FSETP.GTU.FTZ.AND P0, PT, |R0|, +INF , PT ;  /* 0x7f8000000000780b */ /* 0x000fda0003f1c200 */
[----:B------:R-:W-:Y:S01]  /*04b0*/  @P0 FADD.FTZ R8, R0, 1 ;  /* 0x3f80000000080421 */ /* 0x000fe20000010000 */
[----:B------:R-:W-:Y:S06]  /*04c0*/  @P0 BRA `(.L_x_3) ;  /* 0x0000000000280947 */ /* 0x000fec0003800000 */
[----:B------:R-:W-:-:S13]  /*04d0*/  FSETP.NEU.FTZ.AND P0, PT, |R0|, +INF , PT ;  /* 0x7f8000000000780b */ /* 0x000fda0003f1d200 */
[----:B------:R-:W-:Y:S01]  /*04e0*/  @P0 FFMA R2, R0, 1.84467440737095516160e+19, RZ ;  /* 0x5f80000000020823 */ /* 0x000fe200000000ff */
[----:B------:R-:W-:-:S03]  /*04f0*/  @!P0 MOV R8, R0 ;  /* 0x0000000000088202 */ /* 0x000fc60000000f00 */
[----:B------:R-:W0:Y:S02]  /*0500*/  @P0 MUFU.RSQ R3, R2 ;  /* 0x0000000200030308 */ /* 0x000e240000001400 */
[----:B0-----:R-:W-:Y:S01]  /*0510*/  @P0 FMUL.FTZ R5, R2, R3 ;  /* 0x0000000302050220 */ /* 0x001fe20000410000 */
[----:B------:R-:W-:-:S03]  /*0520*/  @P0 FMUL.FTZ R3, R3, 0.5 ;  /* 0x3f00000003030820 */ /* 0x000fc60000410000 */
[----:B------:R-:W-:-:S04]  /*0530*/  @P0 FADD.FTZ R6, -R5, -RZ ;  /* 0x800000ff05060221 */ /* 0x000fc80000010100 */
[----:B------:R-:W-:-:S04]  /*0540*/  @P0 FFMA R6, R5, R6, R2 ;  /* 0x0000000605060223 */ /* 0x000fc80000000002 */
[----:B------:R-:W-:-:S04]  /*0550*/  @P0 FFMA R3, R6, R3, R5 ;  /* 0x0000000306030223 */ /* 0x000fc80000000005 */
[----:B------:R-:W-:-:S07]  /*0560*/  @P0 FMUL.FTZ R8, R3, 2.3283064365386962891e-10 ;  /* 0x2f80000003080820 */ /* 0x000fce0000410000 */
.L_x_3:
[----:B------:R-:W-:Y:S02]  /*0570*/  HFMA2 R3, -RZ, RZ, 0, 0 ;  /* 0x00000000ff037431 */ /* 0x000fe400000001ff */
[----:B------:R-:W-:-:S04]  /*0580*/  IMAD.MOV.U32 R2, RZ, RZ, R7 ;  /* 0x000000ffff027224 */ /* 0x000fc800078e0007 */
[----:B------:R-:W-:Y:S05]  /*0590*/  RET.REL.NODEC R2 `(_Z14prewitt_kernelPKhPhii) ;  /* 0xfffffff802987950 */ /* 0x000fea0003c3ffff */
.L_x_4:
[----:B------:R-:W-:-:S00]  /*05a0*/  BRA `(.L_x_4) ;  /* 0xfffffffc00fc7947 */ /* 0x000fc0000383ffff */
[----:B------:R-:W-:-:S00]  /*05b0*/  NOP ;  /* 0x0000000000007918 */ /* 0x000fc00000000000 */
        /* <DEDUP_REMOVED lines=12> */
.L_x_5:


//--------------------- .nv.shared.reserved.0     --------------------------
	.section	.nv.shared.reserved.0,"aw",@nobits
	.weak		__nv_reservedSMEM_offset_0_alias
	.size		__nv_reservedSMEM_offset_0_alias, 0, 64
	.other		__nv_reservedSMEM_offset_0_alias,@"STO_CUDA_RESERVED_SHARED STV_DEFAULT"
__nv_reservedSMEM_offset_0_alias:
	.zero		0
	.zero		64


//--------------------- .nv.constant0._Z14prewitt_kernelPKhPhii --------------------------
	.section	.nv.constant0._Z14prewitt_kernelPKhPhii,"a",@progbits
	.sectionflags	@""
	.align	4
.nv.constant0._Z14prewitt_kernelPKhPhii:
	.zero		920


//--------------------- SYMBOLS --------------------------

	.type		.nv.reservedSmem.offset0,@object
	.size		.nv.reservedSmem.offset0,0x4
